//
// Generated by NVIDIA NVVM Compiler
//
// Compiler Build ID: CL-36424714
// Cuda compilation tools, release 13.0, V13.0.88
// Based on NVVM 20.0.0
//

.version 9.0
.target sm_100
.address_size 64

	// .globl	_Z10add_matrixPiS_S_i
.extern .func  (.param .b32 func_retval0) vprintf
(
	.param .b64 vprintf_param_0,
	.param .b64 vprintf_param_1
)
;
.global .align 1 .b8 $str[22] = {79, 112, 101, 114, 97, 116, 105, 110, 103, 32, 105, 110, 100, 101, 120, 32, 58, 32, 37, 100, 10};

.visible .entry _Z10add_matrixPiS_S_i(
	.param .u64 .ptr .align 1 _Z10add_matrixPiS_S_i_param_0,
	.param .u64 .ptr .align 1 _Z10add_matrixPiS_S_i_param_1,
	.param .u64 .ptr .align 1 _Z10add_matrixPiS_S_i_param_2,
	.param .u32 _Z10add_matrixPiS_S_i_param_3
)
{
	.local .align 8 .b8 	__local_depot0[8];
	.reg .b64 	%SP;
	.reg .b64 	%SPL;
	.reg .pred 	%p<2>;
	.reg .b32 	%r<11>;
	.reg .b64 	%rd<15>;

	mov.u64 	%SPL, __local_depot0;
	cvta.local.u64 	%SP, %SPL;
	ld.param.u64 	%rd1, [_Z10add_matrixPiS_S_i_param_0];
	ld.param.u64 	%rd2, [_Z10add_matrixPiS_S_i_param_1];
	ld.param.u64 	%rd3, [_Z10add_matrixPiS_S_i_param_2];
	ld.param.u32 	%r2, [_Z10add_matrixPiS_S_i_param_3];
	mov.u32 	%r3, %ntid.x;
	mov.u32 	%r4, %ctaid.x;
	mov.u32 	%r5, %tid.x;
	mad.lo.s32 	%r1, %r3, %r4, %r5;
	setp.ge.s32 	%p1, %r1, %r2;
	@%p1 bra 	$L__BB0_2;
	add.u64 	%rd4, %SP, 0;
	add.u64 	%rd5, %SPL, 0;
	cvta.to.global.u64 	%rd6, %rd1;
	cvta.to.global.u64 	%rd7, %rd2;
	cvta.to.global.u64 	%rd8, %rd3;
	st.local.u32 	[%rd5], %r1;
	mov.u64 	%rd9, $str;
	cvta.global.u64 	%rd10, %rd9;
	{ // callseq 0, 0
	.param .b64 param0;
	st.param.b64 	[param0], %rd10;
	.param .b64 param1;
	st.param.b64 	[param1], %rd4;
	.param .b32 retval0;
	call.uni (retval0), 
	vprintf, 
	(
	param0, 
	param1
	);
	ld.param.b32 	%r6, [retval0];
	} // callseq 0
	mul.wide.s32 	%rd11, %r1, 4;
	add.s64 	%rd12, %rd6, %rd11;
	ld.global.u32 	%r8, [%rd12];
	add.s64 	%rd13, %rd7, %rd11;
	ld.global.u32 	%r9, [%rd13];
	add.s32 	%r10, %r9, %r8;
	add.s64 	%rd14, %rd8, %rd11;
	st.global.u32 	[%rd14], %r10;
$L__BB0_2:
	ret;

}


// ===== COMPILED SASS (sm_100) =====

	.target	sm_100

	.elftype	@"ET_EXEC"


//--------------------- .note.nv.tkinfo           --------------------------
	.section	.note.nv.tkinfo,"",@"SHT_NOTE"
	.sectionflags	@"SHF_NOTE_NV_TKINFO"
	.tkinfo
        /*0018*/ 	.word	0x00000002
        /*0030*/ 	.string	""
        /*0030*/ 	.string	"ptxas"
        /*0030*/ 	.string	"Cuda compilation tools, release 13.0, V13.0.88"
        /*0030*/ 	.string	"Build cuda_13.0.r13.0/compiler.36424714_0"
        /*0030*/ 	.string	"-arch sm_100 -m 64 "



//--------------------- .note.nv.cuinfo           --------------------------
	.section	.note.nv.cuinfo,"",@"SHT_NOTE"
	.sectionflags	@"SHF_NOTE_NV_CUINFO"
        /*0018*/ 	.short	0x0002
        /*001a*/ 	.short	0x0064
        /*001c*/ 	.short	0x0082
	.zero		2


//--------------------- .nv.info                  --------------------------
	.section	.nv.info,"",@"SHT_CUDA_INFO"
	.align	4


	//----- nvinfo : EIATTR_REGCOUNT
	.align		4
        /*0000*/ 	.byte	0x04, 0x2f
        /*0002*/ 	.short	(.L_2 - .L_1)
	.align		4
.L_1:
        /*0004*/ 	.word	index@(_Z10add_matrixPiS_S_i)
        /*0008*/ 	.word	0x00000018


	//----- nvinfo : EIATTR_FRAME_SIZE
	.align		4
.L_2:
        /*000c*/ 	.byte	0x04, 0x11
        /*000e*/ 	.short	(.L_4 - .L_3)
	.align		4
.L_3:
        /*0010*/ 	.word	index@(_Z10add_matrixPiS_S_i)
        /*0014*/ 	.word	0x00000008


	//----- nvinfo : EIATTR_MIN_STACK_SIZE
	.align		4
.L_4:
        /*0018*/ 	.byte	0x04, 0x12
        /*001a*/ 	.short	(.L_6 - .L_5)
	.align		4
.L_5:
        /*001c*/ 	.word	index@(_Z10add_matrixPiS_S_i)
        /*0020*/ 	.word	0x00000008
.L_6:


//--------------------- .nv.compat                --------------------------
	.section	.nv.compat,"",@"SHT_CUDA_COMPAT_INFO"
	.align	4
        /*0000*/ 	.byte	0x02, 0x09, 0x00, 0x00, 0x02, 0x02, 0x01, 0x00, 0x02, 0x05, 0x05, 0x00, 0x03, 0x07, 0x01, 0x01
        /*0010*/ 	.byte	0x02, 0x03, 0x00, 0x00, 0x02, 0x06, 0x01, 0x00, 0x04, 0x0b, 0x08, 0x00, 0x09, 0x00, 0x00, 0x00
        /*0020*/ 	.byte	0x00, 0x00, 0x00, 0x00


//--------------------- .nv.info._Z10add_matrixPiS_S_i --------------------------
	.section	.nv.info._Z10add_matrixPiS_S_i,"",@"SHT_CUDA_INFO"
	.sectionflags	@""
	.align	4


	//----- nvinfo : EIATTR_CUDA_API_VERSION
	.align		4
        /*0000*/ 	.byte	0x04, 0x37
        /*0002*/ 	.short	(.L_8 - .L_7)
.L_7:
        /*0004*/ 	.word	0x00000082


	//----- nvinfo : EIATTR_KPARAM_INFO
	.align		4
.L_8:
        /*0008*/ 	.byte	0x04, 0x17
        /*000a*/ 	.short	(.L_10 - .L_9)
.L_9:
        /*000c*/ 	.word	0x00000000
        /*0010*/ 	.short	0x0003
        /*0012*/ 	.short	0x0018
        /*0014*/ 	.byte	0x00, 0xf0, 0x11, 0x00


	//----- nvinfo : EIATTR_KPARAM_INFO
	.align		4
.L_10:
        /*0018*/ 	.byte	0x04, 0x17
        /*001a*/ 	.short	(.L_12 - .L_11)
.L_11:
        /*001c*/ 	.word	0x00000000
        /*0020*/ 	.short	0x0002
        /*0022*/ 	.short	0x0010
        /*0024*/ 	.byte	0x00, 0xf5, 0x21, 0x00


	//----- nvinfo : EIATTR_KPARAM_INFO
	.align		4
.L_12:
        /*0028*/ 	.byte	0x04, 0x17
        /*002a*/ 	.short	(.L_14 - .L_13)
.L_13:
        /*002c*/ 	.word	0x00000000
        /*0030*/ 	.short	0x0001
        /*0032*/ 	.short	0x0008
        /*0034*/ 	.byte	0x00, 0xf5, 0x21, 0x00


	//----- nvinfo : EIATTR_KPARAM_INFO
	.align		4
.L_14:
        /*0038*/ 	.byte	0x04, 0x17
        /*003a*/ 	.short	(.L_16 - .L_15)
.L_15:
        /*003c*/ 	.word	0x00000000
        /*0040*/ 	.short	0x0000
        /*0042*/ 	.short	0x0000
        /*0044*/ 	.byte	0x00, 0xf5, 0x21, 0x00


	//----- nvinfo : EIATTR_SPARSE_MMA_MASK
	.align		4
.L_16:
        /*0048*/ 	.byte	0x03, 0x50
        /*004a*/ 	.short	0x0000


	//----- nvinfo : EIATTR_MAXREG_COUNT
	.align		4
        /*004c*/ 	.byte	0x03, 0x1b
        /*004e*/ 	.short	0x00ff


	//----- nvinfo : EIATTR_EXTERNS
	.align		4
        /*0050*/ 	.byte	0x04, 0x0f
        /*0052*/ 	.short	(.L_18 - .L_17)


	//   ....[0]....
	.align		4
.L_17:
        /*0054*/ 	.word	index@(vprintf)


	//----- nvinfo : EIATTR_MERCURY_ISA_VERSION
	.align		4
.L_18:
        /*0058*/ 	.byte	0x03, 0x5f
        /*005a*/ 	.short	0x0101


	//----- nvinfo : EIATTR_VRC_CTA_INIT_COUNT
	.align		4
        /*005c*/ 	.byte	0x02, 0x4a
	.zero		1
	.zero		1


	//----- nvinfo : EIATTR_SYSCALL_OFFSETS
	.align		4
        /*0060*/ 	.byte	0x04, 0x46
        /*0062*/ 	.short	(.L_20 - .L_19)


	//   ....[0]....
.L_19:
        /*0064*/ 	.word	0x00000150


	//----- nvinfo : EIATTR_EXIT_INSTR_OFFSETS
	.align		4
.L_20:
        /*0068*/ 	.byte	0x04, 0x1c
        /*006a*/ 	.short	(.L_22 - .L_21)


	//   ....[0]....
.L_21:
        /*006c*/ 	.word	0x000000c0


	//   ....[1]....
        /*0070*/ 	.word	0x00000200


	//----- nvinfo : EIATTR_CRS_STACK_SIZE
	.align		4
.L_22:
        /*0074*/ 	.byte	0x04, 0x1e
        /*0076*/ 	.short	(.L_24 - .L_23)
.L_23:
        /*0078*/ 	.word	0x00000000


	//----- nvinfo : EIATTR_CBANK_PARAM_SIZE
	.align		4
.L_24:
        /*007c*/ 	.byte	0x03, 0x19
        /*007e*/ 	.short	0x001c


	//----- nvinfo : EIATTR_PARAM_CBANK
	.align		4
        /*0080*/ 	.byte	0x04, 0x0a
        /*0082*/ 	.short	(.L_26 - .L_25)
	.align		4
.L_25:
        /*0084*/ 	.word	index@(.nv.constant0._Z10add_matrixPiS_S_i)
        /*0088*/ 	.short	0x0380
        /*008a*/ 	.short	0x001c


	//----- nvinfo : EIATTR_SW_WAR
	.align		4
.L_26:
        /*008c*/ 	.byte	0x04, 0x36
        /*008e*/ 	.short	(.L_28 - .L_27)
.L_27:
        /*0090*/ 	.word	0x00000008
.L_28:


//--------------------- .nv.callgraph             --------------------------
	.section	.nv.callgraph,"",@"SHT_CUDA_CALLGRAPH"
	.align	4
	.sectionentsize	8
	.align		4
        /*0000*/ 	.word	0x00000000
	.align		4
        /*0004*/ 	.word	0xffffffff
	.align		4
        /*0008*/ 	.word	index@(_Z10add_matrixPiS_S_i)
	.align		4
        /*000c*/ 	.word	index@(vprintf)
	.align		4
        /*0010*/ 	.word	0x00000000
	.align		4
        /*0014*/ 	.word	0xfffffffe
	.align		4
        /*0018*/ 	.word	0x00000000
	.align		4
        /*001c*/ 	.word	0xfffffffd
	.align		4
        /*0020*/ 	.word	0x00000000
	.align		4
        /*0024*/ 	.word	0xfffffffc


//--------------------- .nv.constant4             --------------------------
	.section	.nv.constant4,"a",@progbits
	.align	8
	.align		8
.nv.constant4:
        /*0000*/ 	.dword	vprintf
	.align		8
        /*0008*/ 	.dword	$str


//--------------------- .text._Z10add_matrixPiS_S_i --------------------------
	.section	.text._Z10add_matrixPiS_S_i,"ax",@progbits
	.align	128
        .global         _Z10add_matrixPiS_S_i
        .type           _Z10add_matrixPiS_S_i,@function
        .size           _Z10add_matrixPiS_S_i,(.L_x_2 - _Z10add_matrixPiS_S_i)
        .other          _Z10add_matrixPiS_S_i,@"STO_CUDA_ENTRY STV_DEFAULT"
_Z10add_matrixPiS_S_i:
.text._Z10add_matrixPiS_S_i:
[----:B------:R-:W0:Y:S01]  /*0000*/  LDC R1, c[0x0][0x37c] ;  /* 0x0000df00ff017b82 */ /* 0x000e220000000800 */
[----:B------:R-:W1:Y:S01]  /*0010*/  S2R R2, SR_CTAID.X ;  /* 0x0000000000027919 */ /* 0x000e620000002500 */
[----:B------:R-:W2:Y:S01]  /*0020*/  LDCU UR5, c[0x0][0x2fc] ;  /* 0x00005f80ff0577ac */ /* 0x000ea20008000800 */
[----:B0-----:R-:W-:Y:S01]  /*0030*/  IADD3 R1, PT, PT, R1, -0x8, RZ ;  /* 0xfffffff801017810 */ /* 0x001fe20007ffe0ff */
[----:B------:R-:W1:Y:S01]  /*0040*/  S2R R3, SR_TID.X ;  /* 0x0000000000037919 */ /* 0x000e620000002100 */
[----:B------:R-:W1:Y:S01]  /*0050*/  LDCU UR6, c[0x0][0x360] ;  /* 0x00006c00ff0677ac */ /* 0x000e620008000800 */
[----:B------:R-:W0:Y:S01]  /*0060*/  LDCU UR7, c[0x0][0x398] ;  /* 0x00007300ff0777ac */ /* 0x000e220008000800 */
[----:B------:R-:W3:Y:S02]  /*0070*/  LDCU UR4, c[0x0][0x2f8] ;  /* 0x00005f00ff0477ac */ /* 0x000ee40008000800 */
[----:B---3--:R-:W-:-:S04]  /*0080*/  IADD3 R6, P1, PT, R1, UR4, RZ ;  /* 0x0000000401067c10 */ /* 0x008fc8000ff3e0ff */
[----:B--2---:R-:W-:Y:S01]  /*0090*/  IADD3.X R7, PT, PT, RZ, UR5, RZ, P1, !PT ;  /* 0x00000005ff077c10 */ /* 0x004fe20008ffe4ff */
[----:B-1----:R-:W-:-:S05]  /*00a0*/  IMAD R2, R2, UR6, R3 ;  /* 0x0000000602027c24 */ /* 0x002fca000f8e0203 */
[----:B0-----:R-:W-:-:S13]  /*00b0*/  ISETP.GE.AND P0, PT, R2, UR7, PT ;  /* 0x0000000702007c0c */ /* 0x001fda000bf06270 */
[----:B------:R-:W-:Y:S05]  /*00c0*/  @P0 EXIT ;  /* 0x000000000000094d */ /* 0x000fea0003800000 */
[----:B------:R-:W-:Y:S01]  /*00d0*/  MOV R0, 0x0 ;  /* 0x0000000000007802 */ /* 0x000fe20000000f00 */
[----:B------:R0:W-:Y:S01]  /*00e0*/  STL [R1], R2 ;  /* 0x0000000201007387 */ /* 0x0001e20000100800 */
[----:B------:R-:W1:Y:S02]  /*00f0*/  LDCU.64 UR4, c[0x4][0x8] ;  /* 0x01000100ff0477ac */ /* 0x000e640008000a00 */
[----:B------:R0:W2:Y:S01]  /*0100*/  LDC.64 R8, c[0x4][R0] ;  /* 0x0100000000087b82 */ /* 0x0000a20000000a00 */
[----:B------:R-:W3:Y:S01]  /*0110*/  LDCU.64 UR36, c[0x0][0x358] ;  /* 0x00006b00ff2477ac */ /* 0x000ee20008000a00 */
[----:B-1----:R-:W-:Y:S01]  /*0120*/  IMAD.U32 R4, RZ, RZ, UR4 ;  /* 0x00000004ff047e24 */ /* 0x002fe2000f8e00ff */
[----:B0-----:R-:W-:-:S07]  /*0130*/  MOV R5, UR5 ;  /* 0x0000000500057c02 */ /* 0x001fce0008000f00 */
[----:B------:R-:W-:-:S07]  /*0140*/  LEPC R20, `(.L_x_0) ;  /* 0x000000001014794e */ /* 0x000fce0000000000 */
[----:B--23--:R-:W-:Y:S05]  /*0150*/  CALL.ABS.NOINC R8 ;  /* 0x0000000008007343 */ /* 0x00cfea0003c00000 */
.L_x_0:
[----:B------:R-:W0:Y:S08]  /*0160*/  LDC.64 R4, c[0x0][0x380] ;  /* 0x0000e000ff047b82 */ /* 0x000e300000000a00 */
[----:B------:R-:W1:Y:S08]  /*0170*/  LDC.64 R6, c[0x0][0x388] ;  /* 0x0000e200ff067b82 */ /* 0x000e700000000a00 */
[----:B------:R-:W2:Y:S01]  /*0180*/  LDC.64 R8, c[0x0][0x390] ;  /* 0x0000e400ff087b82 */ /* 0x000ea20000000a00 */
[----:B0-----:R-:W-:-:S06]  /*0190*/  IMAD.WIDE R4, R2, 0x4, R4 ;  /* 0x0000000402047825 */ /* 0x001fcc00078e0204 */
[----:B------:R-:W3:Y:S01]  /*01a0*/  LDG.E R4, desc[UR36][R4.64] ;  /* 0x0000002404047981 */ /* 0x000ee2000c1e1900 */
[----:B-1----:R-:W-:-:S06]  /*01b0*/  IMAD.WIDE R6, R2, 0x4, R6 ;  /* 0x0000000402067825 */ /* 0x002fcc00078e0206 */
[----:B------:R-:W3:Y:S01]  /*01c0*/  LDG.E R7, desc[UR36][R6.64] ;  /* 0x0000002406077981 */ /* 0x000ee2000c1e1900 */
[----:B--2---:R-:W-:-:S04]  /*01d0*/  IMAD.WIDE R2, R2, 0x4, R8 ;  /* 0x0000000402027825 */ /* 0x004fc800078e0208 */
[----:B---3--:R-:W-:-:S05]  /*01e0*/  IMAD.IADD R9, R4, 0x1, R7 ;  /* 0x0000000104097824 */ /* 0x008fca00078e0207 */
[----:B------:R-:W-:Y:S01]  /*01f0*/  STG.E desc[UR36][R2.64], R9 ;  /* 0x0000000902007986 */ /* 0x000fe2000c101924 */
[----:B------:R-:W-:Y:S05]  /*0200*/  EXIT ;  /* 0x000000000000794d */ /* 0x000fea0003800000 */
.L_x_1:
[----:B------:R-:W-:-:S00]  /*0210*/  BRA `(.L_x_1) ;  /* 0xfffffffc00fc7947 */ /* 0x000fc0000383ffff */
[----:B------:R-:W-:-:S00]  /*0220*/  NOP ;  /* 0x0000000000007918 */ /* 0x000fc00000000000 */
        /* <DEDUP_REMOVED lines=13> */
.L_x_2:


//--------------------- .nv.global.init           --------------------------
	.section	.nv.global.init,"aw",@progbits
.nv.global.init:
	.type		$str,@object
	.size		$str,(.L_0 - $str)
$str:
        /*0000*/ 	.byte	0x4f, 0x70, 0x65, 0x72, 0x61, 0x74, 0x69, 0x6e, 0x67, 0x20, 0x69, 0x6e, 0x64, 0x65, 0x78, 0x20
        /*0010*/ 	.byte	0x3a, 0x20, 0x25, 0x64, 0x0a, 0x00
.L_0:


//--------------------- .nv.shared.reserved.0     --------------------------
	.section	.nv.shared.reserved.0,"aw",@nobits
	.weak		__nv_reservedSMEM_offset_0_alias
	.size		__nv_reservedSMEM_offset_0_alias, 0, 64
	.other		__nv_reservedSMEM_offset_0_alias,@"STO_CUDA_RESERVED_SHARED STV_DEFAULT"
__nv_reservedSMEM_offset_0_alias:
	.zero		0
	.zero		64


//--------------------- .nv.constant0._Z10add_matrixPiS_S_i --------------------------
	.section	.nv.constant0._Z10add_matrixPiS_S_i,"a",@progbits
	.sectionflags	@""
	.align	4
.nv.constant0._Z10add_matrixPiS_S_i:
	.zero		924


//--------------------- SYMBOLS --------------------------

	.type		.nv.reservedSmem.offset0,@object
	.size		.nv.reservedSmem.offset0,0x4
	.type		vprintf,@function
